//
// Generated by NVIDIA NVVM Compiler
//
// Compiler Build ID: CL-36424714
// Cuda compilation tools, release 13.0, V13.0.88
// Based on NVVM 20.0.0
//

.version 9.0
.target sm_100
.address_size 64

	// .globl	_Z11fusedKernelPKfS0_PfS1_i

.visible .entry _Z11fusedKernelPKfS0_PfS1_i(
	.param .u64 .ptr .align 1 _Z11fusedKernelPKfS0_PfS1_i_param_0,
	.param .u64 .ptr .align 1 _Z11fusedKernelPKfS0_PfS1_i_param_1,
	.param .u64 .ptr .align 1 _Z11fusedKernelPKfS0_PfS1_i_param_2,
	.param .u64 .ptr .align 1 _Z11fusedKernelPKfS0_PfS1_i_param_3,
	.param .u32 _Z11fusedKernelPKfS0_PfS1_i_param_4
)
{
	.reg .pred 	%p<2>;
	.reg .b32 	%r<6>;
	.reg .b32 	%f<5>;
	.reg .b64 	%rd<14>;

	ld.param.u64 	%rd1, [_Z11fusedKernelPKfS0_PfS1_i_param_0];
	ld.param.u64 	%rd2, [_Z11fusedKernelPKfS0_PfS1_i_param_1];
	ld.param.u64 	%rd3, [_Z11fusedKernelPKfS0_PfS1_i_param_2];
	ld.param.u64 	%rd4, [_Z11fusedKernelPKfS0_PfS1_i_param_3];
	ld.param.u32 	%r2, [_Z11fusedKernelPKfS0_PfS1_i_param_4];
	mov.u32 	%r3, %ctaid.x;
	mov.u32 	%r4, %ntid.x;
	mov.u32 	%r5, %tid.x;
	mad.lo.s32 	%r1, %r3, %r4, %r5;
	setp.ge.s32 	%p1, %r1, %r2;
	@%p1 bra 	$L__BB0_2;
	cvta.to.global.u64 	%rd5, %rd1;
	cvta.to.global.u64 	%rd6, %rd2;
	cvta.to.global.u64 	%rd7, %rd3;
	cvta.to.global.u64 	%rd8, %rd4;
	mul.wide.s32 	%rd9, %r1, 4;
	add.s64 	%rd10, %rd5, %rd9;
	ld.global.nc.f32 	%f1, [%rd10];
	add.s64 	%rd11, %rd6, %rd9;
	ld.global.nc.f32 	%f2, [%rd11];
	add.f32 	%f3, %f1, %f2;
	add.s64 	%rd12, %rd7, %rd9;
	st.global.f32 	[%rd12], %f3;
	sub.f32 	%f4, %f1, %f2;
	add.s64 	%rd13, %rd8, %rd9;
	st.global.f32 	[%rd13], %f4;
$L__BB0_2:
	ret;

}


// ===== COMPILED SASS (sm_100) =====

	.target	sm_100

	.elftype	@"ET_EXEC"


//--------------------- .note.nv.tkinfo           --------------------------
	.section	.note.nv.tkinfo,"",@"SHT_NOTE"
	.sectionflags	@"SHF_NOTE_NV_TKINFO"
	.tkinfo
        /*0018*/ 	.word	0x00000002
        /*0030*/ 	.string	""
        /*0030*/ 	.string	"ptxas"
        /*0030*/ 	.string	"Cuda compilation tools, release 13.0, V13.0.88"
        /*0030*/ 	.string	"Build cuda_13.0.r13.0/compiler.36424714_0"
        /*0030*/ 	.string	"-arch sm_100 -m 64 "



//--------------------- .note.nv.cuinfo           --------------------------
	.section	.note.nv.cuinfo,"",@"SHT_NOTE"
	.sectionflags	@"SHF_NOTE_NV_CUINFO"
        /*0018*/ 	.short	0x0002
        /*001a*/ 	.short	0x0064
        /*001c*/ 	.short	0x0082
	.zero		2


//--------------------- .nv.info                  --------------------------
	.section	.nv.info,"",@"SHT_CUDA_INFO"
	.align	4


	//----- nvinfo : EIATTR_REGCOUNT
	.align		4
        /*0000*/ 	.byte	0x04, 0x2f
        /*0002*/ 	.short	(.L_1 - .L_0)
	.align		4
.L_0:
        /*0004*/ 	.word	index@(_Z11fusedKernelPKfS0_PfS1_i)
        /*0008*/ 	.word	0x00000012


	//----- nvinfo : EIATTR_FRAME_SIZE
	.align		4
.L_1:
        /*000c*/ 	.byte	0x04, 0x11
        /*000e*/ 	.short	(.L_3 - .L_2)
	.align		4
.L_2:
        /*0010*/ 	.word	index@(_Z11fusedKernelPKfS0_PfS1_i)
        /*0014*/ 	.word	0x00000000


	//----- nvinfo : EIATTR_MIN_STACK_SIZE
	.align		4
.L_3:
        /*0018*/ 	.byte	0x04, 0x12
        /*001a*/ 	.short	(.L_5 - .L_4)
	.align		4
.L_4:
        /*001c*/ 	.word	index@(_Z11fusedKernelPKfS0_PfS1_i)
        /*0020*/ 	.word	0x00000000
.L_5:


//--------------------- .nv.compat                --------------------------
	.section	.nv.compat,"",@"SHT_CUDA_COMPAT_INFO"
	.align	4
        /*0000*/ 	.byte	0x02, 0x09, 0x00, 0x00, 0x02, 0x02, 0x01, 0x00, 0x02, 0x05, 0x05, 0x00, 0x03, 0x07, 0x01, 0x01
        /*0010*/ 	.byte	0x02, 0x03, 0x00, 0x00, 0x02, 0x06, 0x01, 0x00, 0x04, 0x0b, 0x08, 0x00, 0x09, 0x00, 0x00, 0x00
        /*0020*/ 	.byte	0x00, 0x00, 0x00, 0x00


//--------------------- .nv.info._Z11fusedKernelPKfS0_PfS1_i --------------------------
	.section	.nv.info._Z11fusedKernelPKfS0_PfS1_i,"",@"SHT_CUDA_INFO"
	.sectionflags	@""
	.align	4


	//----- nvinfo : EIATTR_CUDA_API_VERSION
	.align		4
        /*0000*/ 	.byte	0x04, 0x37
        /*0002*/ 	.short	(.L_7 - .L_6)
.L_6:
        /*0004*/ 	.word	0x00000082


	//----- nvinfo : EIATTR_KPARAM_INFO
	.align		4
.L_7:
        /*0008*/ 	.byte	0x04, 0x17
        /*000a*/ 	.short	(.L_9 - .L_8)
.L_8:
        /*000c*/ 	.word	0x00000000
        /*0010*/ 	.short	0x0004
        /*0012*/ 	.short	0x0020
        /*0014*/ 	.byte	0x00, 0xf0, 0x11, 0x00


	//----- nvinfo : EIATTR_KPARAM_INFO
	.align		4
.L_9:
        /*0018*/ 	.byte	0x04, 0x17
        /*001a*/ 	.short	(.L_11 - .L_10)
.L_10:
        /*001c*/ 	.word	0x00000000
        /*0020*/ 	.short	0x0003
        /*0022*/ 	.short	0x0018
        /*0024*/ 	.byte	0x00, 0xf5, 0x21, 0x00


	//----- nvinfo : EIATTR_KPARAM_INFO
	.align		4
.L_11:
        /*0028*/ 	.byte	0x04, 0x17
        /*002a*/ 	.short	(.L_13 - .L_12)
.L_12:
        /*002c*/ 	.word	0x00000000
        /*0030*/ 	.short	0x0002
        /*0032*/ 	.short	0x0010
        /*0034*/ 	.byte	0x00, 0xf5, 0x21, 0x00


	//----- nvinfo : EIATTR_KPARAM_INFO
	.align		4
.L_13:
        /*0038*/ 	.byte	0x04, 0x17
        /*003a*/ 	.short	(.L_15 - .L_14)
.L_14:
        /*003c*/ 	.word	0x00000000
        /*0040*/ 	.short	0x0001
        /*0042*/ 	.short	0x0008
        /*0044*/ 	.byte	0x00, 0xf5, 0x21, 0x00


	//----- nvinfo : EIATTR_KPARAM_INFO
	.align		4
.L_15:
        /*0048*/ 	.byte	0x04, 0x17
        /*004a*/ 	.short	(.L_17 - .L_16)
.L_16:
        /*004c*/ 	.word	0x00000000
        /*0050*/ 	.short	0x0000
        /*0052*/ 	.short	0x0000
        /*0054*/ 	.byte	0x00, 0xf5, 0x21, 0x00


	//----- nvinfo : EIATTR_SPARSE_MMA_MASK
	.align		4
.L_17:
        /*0058*/ 	.byte	0x03, 0x50
        /*005a*/ 	.short	0x0000


	//----- nvinfo : EIATTR_MAXREG_COUNT
	.align		4
        /*005c*/ 	.byte	0x03, 0x1b
        /*005e*/ 	.short	0x00ff


	//----- nvinfo : EIATTR_MERCURY_ISA_VERSION
	.align		4
        /*0060*/ 	.byte	0x03, 0x5f
        /*0062*/ 	.short	0x0101


	//----- nvinfo : EIATTR_VRC_CTA_INIT_COUNT
	.align		4
        /*0064*/ 	.byte	0x02, 0x4a
	.zero		1
	.zero		1


	//----- nvinfo : EIATTR_EXIT_INSTR_OFFSETS
	.align		4
        /*0068*/ 	.byte	0x04, 0x1c
        /*006a*/ 	.short	(.L_19 - .L_18)


	//   ....[0]....
.L_18:
        /*006c*/ 	.word	0x00000070


	//   ....[1]....
        /*0070*/ 	.word	0x00000170


	//----- nvinfo : EIATTR_CBANK_PARAM_SIZE
	.align		4
.L_19:
        /*0074*/ 	.byte	0x03, 0x19
        /*0076*/ 	.short	0x0024


	//----- nvinfo : EIATTR_PARAM_CBANK
	.align		4
        /*0078*/ 	.byte	0x04, 0x0a
        /*007a*/ 	.short	(.L_21 - .L_20)
	.align		4
.L_20:
        /*007c*/ 	.word	index@(.nv.constant0._Z11fusedKernelPKfS0_PfS1_i)
        /*0080*/ 	.short	0x0380
        /*0082*/ 	.short	0x0024


	//----- nvinfo : EIATTR_SW_WAR
	.align		4
.L_21:
        /*0084*/ 	.byte	0x04, 0x36
        /*0086*/ 	.short	(.L_23 - .L_22)
.L_22:
        /*0088*/ 	.word	0x00000008
.L_23:


//--------------------- .nv.callgraph             --------------------------
	.section	.nv.callgraph,"",@"SHT_CUDA_CALLGRAPH"
	.align	4
	.sectionentsize	8
	.align		4
        /*0000*/ 	.word	0x00000000
	.align		4
        /*0004*/ 	.word	0xffffffff
	.align		4
        /*0008*/ 	.word	0x00000000
	.align		4
        /*000c*/ 	.word	0xfffffffe
	.align		4
        /*0010*/ 	.word	0x00000000
	.align		4
        /*0014*/ 	.word	0xfffffffd
	.align		4
        /*0018*/ 	.word	0x00000000
	.align		4
        /*001c*/ 	.word	0xfffffffc


//--------------------- .text._Z11fusedKernelPKfS0_PfS1_i --------------------------
	.section	.text._Z11fusedKernelPKfS0_PfS1_i,"ax",@progbits
	.align	128
        .global         _Z11fusedKernelPKfS0_PfS1_i
        .type           _Z11fusedKernelPKfS0_PfS1_i,@function
        .size           _Z11fusedKernelPKfS0_PfS1_i,(.L_x_1 - _Z11fusedKernelPKfS0_PfS1_i)
        .other          _Z11fusedKernelPKfS0_PfS1_i,@"STO_CUDA_ENTRY STV_DEFAULT"
_Z11fusedKernelPKfS0_PfS1_i:
.text._Z11fusedKernelPKfS0_PfS1_i:
[----:B------:R-:W-:Y:S01]  /*0000*/  LDC R1, c[0x0][0x37c] ;  /* 0x0000df00ff017b82 */ /* 0x000fe20000000800 */
[----:B------:R-:W0:Y:S07]  /*0010*/  S2R R0, SR_TID.X ;  /* 0x0000000000007919 */ /* 0x000e2e0000002100 */
[----:B------:R-:W0:Y:S01]  /*0020*/  S2UR UR4, SR_CTAID.X ;  /* 0x00000000000479c3 */ /* 0x000e220000002500 */
[----:B------:R-:W1:Y:S07]  /*0030*/  LDCU UR5, c[0x0][0x3a0] ;  /* 0x00007400ff0577ac */ /* 0x000e6e0008000800 */
[----:B------:R-:W0:Y:S02]  /*0040*/  LDC R11, c[0x0][0x360] ;  /* 0x0000d800ff0b7b82 */ /* 0x000e240000000800 */
[----:B0-----:R-:W-:-:S05]  /*0050*/  IMAD R11, R11, UR4, R0 ;  /* 0x000000040b0b7c24 */ /* 0x001fca000f8e0200 */
[----:B-1----:R-:W-:-:S13]  /*0060*/  ISETP.GE.AND P0, PT, R11, UR5, PT ;  /* 0x000000050b007c0c */ /* 0x002fda000bf06270 */
[----:B------:R-:W-:Y:S05]  /*0070*/  @P0 EXIT ;  /* 0x000000000000094d */ /* 0x000fea0003800000 */
[----:B------:R-:W0:Y:S01]  /*0080*/  LDC.64 R2, c[0x0][0x380] ;  /* 0x0000e000ff027b82 */ /* 0x000e220000000a00 */
[----:B------:R-:W1:Y:S07]  /*0090*/  LDCU.64 UR4, c[0x0][0x358] ;  /* 0x00006b00ff0477ac */ /* 0x000e6e0008000a00 */
[----:B------:R-:W2:Y:S08]  /*00a0*/  LDC.64 R4, c[0x0][0x388] ;  /* 0x0000e200ff047b82 */ /* 0x000eb00000000a00 */
[----:B------:R-:W3:Y:S01]  /*00b0*/  LDC.64 R6, c[0x0][0x390] ;  /* 0x0000e400ff067b82 */ /* 0x000ee20000000a00 */
[----:B0-----:R-:W-:-:S07]  /*00c0*/  IMAD.WIDE R2, R11, 0x4, R2 ;  /* 0x000000040b027825 */ /* 0x001fce00078e0202 */
[----:B------:R-:W0:Y:S01]  /*00d0*/  LDC.64 R8, c[0x0][0x398] ;  /* 0x0000e600ff087b82 */ /* 0x000e220000000a00 */
[----:B-1----:R-:W4:Y:S01]  /*00e0*/  LDG.E.CONSTANT R2, desc[UR4][R2.64] ;  /* 0x0000000402027981 */ /* 0x002f22000c1e9900 */
[----:B--2---:R-:W-:-:S06]  /*00f0*/  IMAD.WIDE R4, R11, 0x4, R4 ;  /* 0x000000040b047825 */ /* 0x004fcc00078e0204 */
[----:B------:R-:W4:Y:S01]  /*0100*/  LDG.E.CONSTANT R5, desc[UR4][R4.64] ;  /* 0x0000000404057981 */ /* 0x000f22000c1e9900 */
[----:B---3--:R-:W-:-:S04]  /*0110*/  IMAD.WIDE R6, R11, 0x4, R6 ;  /* 0x000000040b067825 */ /* 0x008fc800078e0206 */
[----:B0-----:R-:W-:-:S04]  /*0120*/  IMAD.WIDE R8, R11, 0x4, R8 ;  /* 0x000000040b087825 */ /* 0x001fc800078e0208 */
[C-C-:B----4-:R-:W-:Y:S01]  /*0130*/  FADD R13, R2.reuse, R5.reuse ;  /* 0x00000005020d7221 */ /* 0x150fe20000000000 */
[----:B------:R-:W-:-:S04]  /*0140*/  FADD R15, R2, -R5 ;  /* 0x80000005020f7221 */ /* 0x000fc80000000000 */
[----:B------:R-:W-:Y:S04]  /*0150*/  STG.E desc[UR4][R6.64], R13 ;  /* 0x0000000d06007986 */ /* 0x000fe8000c101904 */
[----:B------:R-:W-:Y:S01]  /*0160*/  STG.E desc[UR4][R8.64], R15 ;  /* 0x0000000f08007986 */ /* 0x000fe2000c101904 */
[----:B------:R-:W-:Y:S05]  /*0170*/  EXIT ;  /* 0x000000000000794d */ /* 0x000fea0003800000 */
.L_x_0:
[----:B------:R-:W-:-:S00]  /*0180*/  BRA `(.L_x_0) ;  /* 0xfffffffc00fc7947 */ /* 0x000fc0000383ffff */
[----:B------:R-:W-:-:S00]  /*0190*/  NOP ;  /* 0x0000000000007918 */ /* 0x000fc00000000000 */
        /* <DEDUP_REMOVED lines=14> */
.L_x_1:


//--------------------- .nv.shared.reserved.0     --------------------------
	.section	.nv.shared.reserved.0,"aw",@nobits
	.weak		__nv_reservedSMEM_offset_0_alias
	.size		__nv_reservedSMEM_offset_0_alias, 0, 64
	.other		__nv_reservedSMEM_offset_0_alias,@"STO_CUDA_RESERVED_SHARED STV_DEFAULT"
__nv_reservedSMEM_offset_0_alias:
	.zero		0
	.zero		64


//--------------------- .nv.constant0._Z11fusedKernelPKfS0_PfS1_i --------------------------
	.section	.nv.constant0._Z11fusedKernelPKfS0_PfS1_i,"a",@progbits
	.sectionflags	@""
	.align	4
.nv.constant0._Z11fusedKernelPKfS0_PfS1_i:
	.zero		932


//--------------------- SYMBOLS --------------------------

	.type		.nv.reservedSmem.offset0,@object
	.size		.nv.reservedSmem.offset0,0x4
